	.headerflags	@"EF_CUDA_TEXMODE_UNIFIED EF_CUDA_64BIT_ADDRESS EF_CUDA_ACCELERATORS EF_CUDA_SM90 EF_CUDA_VIRTUAL_SM(EF_CUDA_SM90)"
	.elftype	@"ET_EXEC"


//--------------------- .nv.info                  --------------------------
	.section	.nv.info,"",@"SHT_CUDA_INFO"
	.align	4


	//----- nvinfo : EIATTR_REGCOUNT
	.align		4
        /*0000*/ 	.byte	0x04, 0x2f
        /*0002*/ 	.short	(.L_3 - .L_2)
	.align		4
.L_2:
        /*0004*/ 	.word	index@(triton_poi_fused__native_batch_norm_legit_no_training_convolution_relu_6)
        /*0008*/ 	.word	0x0000002c


	//----- nvinfo : EIATTR_MIN_STACK_SIZE
	.align		4
.L_3:
        /*000c*/ 	.byte	0x04, 0x12
        /*000e*/ 	.short	(.L_5 - .L_4)
	.align		4
.L_4:
        /*0010*/ 	.word	index@(triton_poi_fused__native_batch_norm_legit_no_training_convolution_relu_6)
        /*0014*/ 	.word	0x00000000


	//----- nvinfo : EIATTR_FRAME_SIZE
	.align		4
.L_5:
        /*0018*/ 	.byte	0x04, 0x11
        /*001a*/ 	.short	(.L_7 - .L_6)
	.align		4
.L_6:
        /*001c*/ 	.word	index@(triton_poi_fused__native_batch_norm_legit_no_training_convolution_relu_6)
        /*0020*/ 	.word	0x00000000


	//----- nvinfo : EIATTR_MIN_STACK_SIZE
	.align		4
.L_7:
        /*0024*/ 	.byte	0x04, 0x12
        /*0026*/ 	.short	(.L_9 - .L_8)
	.align		4
.L_8:
        /*0028*/ 	.word	index@(triton_poi_fused__native_batch_norm_legit_no_training_convolution_relu_6)
        /*002c*/ 	.word	0x00000000
.L_9:


//--------------------- .nv.info.triton_poi_fused__native_batch_norm_legit_no_training_convolution_relu_6 --------------------------
	.section	.nv.info.triton_poi_fused__native_batch_norm_legit_no_training_convolution_relu_6,"",@"SHT_CUDA_INFO"
	.sectionflags	@""
	.align	4


	//----- nvinfo : EIATTR_CUDA_API_VERSION
	.align		4
        /*0000*/ 	.byte	0x04, 0x37
        /*0002*/ 	.short	(.L_11 - .L_10)
.L_10:
        /*0004*/ 	.word	0x0000007c


	//----- nvinfo : EIATTR_KPARAM_INFO
	.align		4
.L_11:
        /*0008*/ 	.byte	0x04, 0x17
        /*000a*/ 	.short	(.L_13 - .L_12)
.L_12:
        /*000c*/ 	.word	0x00000000
        /*0010*/ 	.short	0x0008
        /*0012*/ 	.short	0x003c
        /*0014*/ 	.byte	0x00, 0xf0, 0x11, 0x00


	//----- nvinfo : EIATTR_KPARAM_INFO
	.align		4
.L_13:
        /*0018*/ 	.byte	0x04, 0x17
        /*001a*/ 	.short	(.L_15 - .L_14)
.L_14:
        /*001c*/ 	.word	0x00000000
        /*0020*/ 	.short	0x0007
        /*0022*/ 	.short	0x0038
        /*0024*/ 	.byte	0x00, 0xf0, 0x11, 0x00


	//----- nvinfo : EIATTR_KPARAM_INFO
	.align		4
.L_15:
        /*0028*/ 	.byte	0x04, 0x17
        /*002a*/ 	.short	(.L_17 - .L_16)
.L_16:
        /*002c*/ 	.word	0x00000000
        /*0030*/ 	.short	0x0006
        /*0032*/ 	.short	0x0030
        /*0034*/ 	.byte	0x00, 0xf4, 0x21, 0x00


	//----- nvinfo : EIATTR_KPARAM_INFO
	.align		4
.L_17:
        /*0038*/ 	.byte	0x04, 0x17
        /*003a*/ 	.short	(.L_19 - .L_18)
.L_18:
        /*003c*/ 	.word	0x00000000
        /*0040*/ 	.short	0x0005
        /*0042*/ 	.short	0x0028
        /*0044*/ 	.byte	0x00, 0xf4, 0x21, 0x00


	//----- nvinfo : EIATTR_KPARAM_INFO
	.align		4
.L_19:
        /*0048*/ 	.byte	0x04, 0x17
        /*004a*/ 	.short	(.L_21 - .L_20)
.L_20:
        /*004c*/ 	.word	0x00000000
        /*0050*/ 	.short	0x0004
        /*0052*/ 	.short	0x0020
        /*0054*/ 	.byte	0x00, 0xf4, 0x21, 0x00


	//----- nvinfo : EIATTR_KPARAM_INFO
	.align		4
.L_21:
        /*0058*/ 	.byte	0x04, 0x17
        /*005a*/ 	.short	(.L_23 - .L_22)
.L_22:
        /*005c*/ 	.word	0x00000000
        /*0060*/ 	.short	0x0003
        /*0062*/ 	.short	0x0018
        /*0064*/ 	.byte	0x00, 0xf4, 0x21, 0x00


	//----- nvinfo : EIATTR_KPARAM_INFO
	.align		4
.L_23:
        /*0068*/ 	.byte	0x04, 0x17
        /*006a*/ 	.short	(.L_25 - .L_24)
.L_24:
        /*006c*/ 	.word	0x00000000
        /*0070*/ 	.short	0x0002
        /*0072*/ 	.short	0x0010
        /*0074*/ 	.byte	0x00, 0xf4, 0x21, 0x00


	//----- nvinfo : EIATTR_KPARAM_INFO
	.align		4
.L_25:
        /*0078*/ 	.byte	0x04, 0x17
        /*007a*/ 	.short	(.L_27 - .L_26)
.L_26:
        /*007c*/ 	.word	0x00000000
        /*0080*/ 	.short	0x0001
        /*0082*/ 	.short	0x0008
        /*0084*/ 	.byte	0x00, 0xf4, 0x21, 0x00


	//----- nvinfo : EIATTR_KPARAM_INFO
	.align		4
.L_27:
        /*0088*/ 	.byte	0x04, 0x17
        /*008a*/ 	.short	(.L_29 - .L_28)
.L_28:
        /*008c*/ 	.word	0x00000000
        /*0090*/ 	.short	0x0000
        /*0092*/ 	.short	0x0000
        /*0094*/ 	.byte	0x00, 0xf4, 0x21, 0x00


	//----- nvinfo : EIATTR_SPARSE_MMA_MASK
	.align		4
.L_29:
        /*0098*/ 	.byte	0x03, 0x50
        /*009a*/ 	.short	0x0000


	//----- nvinfo : EIATTR_MAXREG_COUNT
	.align		4
        /*009c*/ 	.byte	0x03, 0x1b
        /*009e*/ 	.short	0x00ff


	//----- nvinfo : EIATTR_EXIT_INSTR_OFFSETS
	.align		4
        /*00a0*/ 	.byte	0x04, 0x1c
        /*00a2*/ 	.short	(.L_31 - .L_30)


	//   ....[0]....
.L_30:
        /*00a4*/ 	.word	0x000012f0


	//   ....[1]....
        /*00a8*/ 	.word	0x00001310


	//----- nvinfo : EIATTR_REQNTID
	.align		4
.L_31:
        /*00ac*/ 	.byte	0x04, 0x10
        /*00ae*/ 	.short	(.L_33 - .L_32)
.L_32:
        /*00b0*/ 	.word	0x00000100
        /*00b4*/ 	.word	0x00000001
        /*00b8*/ 	.word	0x00000001


	//----- nvinfo : EIATTR_CBANK_PARAM_SIZE
	.align		4
.L_33:
        /*00bc*/ 	.byte	0x03, 0x19
        /*00be*/ 	.short	0x0040


	//----- nvinfo : EIATTR_PARAM_CBANK
	.align		4
        /*00c0*/ 	.byte	0x04, 0x0a
        /*00c2*/ 	.short	(.L_35 - .L_34)
	.align		4
.L_34:
        /*00c4*/ 	.word	index@(.nv.constant0.triton_poi_fused__native_batch_norm_legit_no_training_convolution_relu_6)
        /*00c8*/ 	.short	0x0210
        /*00ca*/ 	.short	0x0040


	//----- nvinfo : EIATTR_SW_WAR
	.align		4
.L_35:
        /*00cc*/ 	.byte	0x04, 0x36
        /*00ce*/ 	.short	(.L_37 - .L_36)
.L_36:
        /*00d0*/ 	.word	0x00000008
.L_37:


//--------------------- .nv.callgraph             --------------------------
	.section	.nv.callgraph,"",@"SHT_CUDA_CALLGRAPH"
	.align	4
	.sectionentsize	8
	.align		4
        /*0000*/ 	.word	0x00000000
	.align		4
        /*0004*/ 	.word	0xffffffff
	.align		4
        /*0008*/ 	.word	0x00000000
	.align		4
        /*000c*/ 	.word	0xfffffffe
	.align		4
        /*0010*/ 	.word	0x00000000
	.align		4
        /*0014*/ 	.word	0xfffffffd
	.align		4
        /*0018*/ 	.word	0x00000000
	.align		4
        /*001c*/ 	.word	0xfffffffc


//--------------------- .nv.constant4             --------------------------
	.section	.nv.constant4,"a",@progbits
	.align	8
	.align		8
.nv.constant4:
        /*0000*/ 	.dword	_$_str
	.align		8
        /*0008*/ 	.dword	_$_str_$_2


//--------------------- .text.triton_poi_fused__native_batch_norm_legit_no_training_convolution_relu_6 --------------------------
	.section	.text.triton_poi_fused__native_batch_norm_legit_no_training_convolution_relu_6,"ax",@progbits
	.sectionflags	@"SHF_BARRIERS=1"
	.align	128
        .global         triton_poi_fused__native_batch_norm_legit_no_training_convolution_relu_6
        .type           triton_poi_fused__native_batch_norm_legit_no_training_convolution_relu_6,@function
        .size           triton_poi_fused__native_batch_norm_legit_no_training_convolution_relu_6,(.L_x_1 - triton_poi_fused__native_batch_norm_legit_no_training_convolution_relu_6)
        .other          triton_poi_fused__native_batch_norm_legit_no_training_convolution_relu_6,@"STO_CUDA_ENTRY STV_DEFAULT"
triton_poi_fused__native_batch_norm_legit_no_training_convolution_relu_6:
.text.triton_poi_fused__native_batch_norm_legit_no_training_convolution_relu_6:
[----:B------:R-:W0:Y:S01]  /*0000*/  LDC R1, c[0x0][0x28] ;  /* 0x00000a00ff017b82 */ /* 0x000e220000000800 */
[----:B------:R-:W1:Y:S07]  /*0010*/  S2R R32, SR_CTAID.Y ;  /* 0x0000000000207919 */ /* 0x000e6e0000002600 */
[----:B------:R-:W2:Y:S01]  /*0020*/  LDC.64 R24, c[0x0][0x210] ;  /* 0x00008400ff187b82 */ /* 0x000ea20000000a00 */
[----:B------:R-:W-:Y:S02]  /*0030*/  CS2R R8, SRZ ;  /* 0x0000000000087805 */ /* 0x000fe4000001ff00 */
[----:B------:R-:W-:Y:S01]  /*0040*/  CS2R R10, SRZ ;  /* 0x00000000000a7805 */ /* 0x000fe2000001ff00 */
[----:B------:R-:W3:Y:S01]  /*0050*/  S2R R30, SR_TID.X ;  /* 0x00000000001e7919 */ /* 0x000ee20000002100 */
[----:B------:R-:W-:-:S02]  /*0060*/  CS2R R4, SRZ ;  /* 0x0000000000047805 */ /* 0x000fc4000001ff00 */
[----:B------:R-:W-:Y:S02]  /*0070*/  CS2R R6, SRZ ;  /* 0x0000000000067805 */ /* 0x000fe4000001ff00 */
[----:B------:R-:W-:Y:S01]  /*0080*/  CS2R R12, SRZ ;  /* 0x00000000000c7805 */ /* 0x000fe2000001ff00 */
[----:B------:R-:W4:Y:S01]  /*0090*/  S2R R29, SR_CTAID.X ;  /* 0x00000000001d7919 */ /* 0x000f220000002500 */
[----:B------:R-:W5:Y:S01]  /*00a0*/  LDC.64 R16, c[0x0][0x218] ;  /* 0x00008600ff107b82 */ /* 0x000f620000000a00 */
[----:B------:R-:W-:-:S07]  /*00b0*/  ULDC.64 UR6, c[0x0][0x208] ;  /* 0x0000820000067ab9 */ /* 0x000fce0000000a00 */
[----:B------:R-:W2:Y:S01]  /*00c0*/  LDC.64 R38, c[0x0][0x220] ;  /* 0x00008800ff267b82 */ /* 0x000ea20000000a00 */
[----:B-1----:R-:W-:Y:S02]  /*00d0*/  IMAD.SHL.U32 R32, R32, 0x10, RZ ;  /* 0x0000001020207824 */ /* 0x002fe400078e00ff */
[----:B---3--:R-:W-:-:S05]  /*00e0*/  IMAD.SHL.U32 R31, R30, 0x4, RZ ;  /* 0x000000041e1f7824 */ /* 0x008fca00078e00ff */
[----:B------:R-:W-:-:S04]  /*00f0*/  LOP3.LUT R33, R32, 0xc, R31, 0xf8, !PT ;  /* 0x0000000c20217812 */ /* 0x000fc800078ef81f */
[----:B------:R-:W-:Y:S02]  /*0100*/  SHF.R.S32.HI R0, RZ, 0x1f, R33 ;  /* 0x0000001fff007819 */ /* 0x000fe40000011421 */
[----:B------:R-:W-:Y:S02]  /*0110*/  ISETP.GE.AND P0, PT, R33, 0x80, PT ;  /* 0x000000802100780c */ /* 0x000fe40003f06270 */
[----:B------:R-:W-:-:S04]  /*0120*/  LEA.HI R2, R0, R33, RZ, 0x5 ;  /* 0x0000002100027211 */ /* 0x000fc800078f28ff */
[C---:B------:R-:W-:Y:S01]  /*0130*/  LOP3.LUT R0, R2.reuse, 0xffffffe0, RZ, 0xc0, !PT ;  /* 0xffffffe002007812 */ /* 0x040fe200078ec0ff */
[----:B------:R-:W-:-:S04]  /*0140*/  IMAD.SHL.U32 R2, R2, 0x100, RZ ;  /* 0x0000010002027824 */ /* 0x000fc800078e00ff */
[----:B------:R-:W-:Y:S01]  /*0150*/  IMAD.IADD R33, R33, 0x1, -R0 ;  /* 0x0000000121217824 */ /* 0x000fe200078e0a00 */
[----:B------:R-:W-:Y:S02]  /*0160*/  SHF.R.U32.HI R0, RZ, 0x2, R30 ;  /* 0x00000002ff007819 */ /* 0x000fe4000001161e */
[----:B------:R-:W-:Y:S01]  /*0170*/  LOP3.LUT R2, R2, 0xffffe000, RZ, 0xc0, !PT ;  /* 0xffffe00002027812 */ /* 0x000fe200078ec0ff */
[----:B-----5:R-:W-:Y:S01]  /*0180*/  IMAD.WIDE R16, R33, 0x4, R16 ;  /* 0x0000000421107825 */ /* 0x020fe200078e0210 */
[----:B------:R-:W-:-:S03]  /*0190*/  SGXT.U32 R0, R0, 0x6 ;  /* 0x000000060000781a */ /* 0x000fc60000000000 */
[----:B------:R-:W-:Y:S01]  /*01a0*/  IMAD.IADD R2, R33, 0x1, R2 ;  /* 0x0000000121027824 */ /* 0x000fe200078e0202 */
[----:B----4-:R-:W-:-:S04]  /*01b0*/  PRMT R3, R0, 0x6540, R29 ;  /* 0x0000654000037816 */ /* 0x010fc8000000001d */
[C---:B------:R-:W-:Y:S01]  /*01c0*/  LOP3.LUT R15, R3.reuse, 0x40, RZ, 0xfc, !PT ;  /* 0x00000040030f7812 */ /* 0x040fe200078efcff */
[C---:B------:R-:W-:Y:S01]  /*01d0*/  IMAD R28, R3.reuse, 0x20, R2 ;  /* 0x00000020031c7824 */ /* 0x040fe200078e0202 */
[----:B------:R-:W-:Y:S02]  /*01e0*/  ISETP.LT.AND P4, PT, R3, 0x100, !P0 ;  /* 0x000001000300780c */ /* 0x000fe40004781270 */
[----:B------:R-:W-:Y:S01]  /*01f0*/  ISETP.LT.AND P3, PT, R15, 0x100, !P0 ;  /* 0x000001000f00780c */ /* 0x000fe20004761270 */
[----:B--2---:R-:W-:Y:S01]  /*0200*/  IMAD.WIDE R20, R28, 0x4, R24 ;  /* 0x000000041c147825 */ /* 0x004fe200078e0218 */
[C---:B------:R-:W-:Y:S02]  /*0210*/  LOP3.LUT R27, R3.reuse, 0x80, RZ, 0xfc, !PT ;  /* 0x00000080031b7812 */ /* 0x040fe400078efcff */
[----:B------:R-:W-:Y:S01]  /*0220*/  LOP3.LUT R23, R3, 0xc0, RZ, 0xfc, !PT ;  /* 0x000000c003177812 */ /* 0x000fe200078efcff */
[----:B------:R-:W-:Y:S01]  /*0230*/  IMAD R3, R15, 0x20, R2 ;  /* 0x000000200f037824 */ /* 0x000fe200078e0202 */
[----:B------:R-:W-:-:S02]  /*0240*/  CS2R R14, SRZ ;  /* 0x00000000000e7805 */ /* 0x000fc4000001ff00 */
[C---:B------:R-:W-:Y:S01]  /*0250*/  ISETP.LT.AND P2, PT, R27.reuse, 0x100, !P0 ;  /* 0x000001001b00780c */ /* 0x040fe20004741270 */
[----:B------:R-:W-:Y:S01]  /*0260*/  IMAD R0, R27, 0x20, R2 ;  /* 0x000000201b007824 */ /* 0x000fe200078e0202 */
[----:B------:R-:W-:Y:S01]  /*0270*/  ISETP.LT.AND P1, PT, R23, 0x100, !P0 ;  /* 0x000001001700780c */ /* 0x000fe20004721270 */
[----:B------:R-:W-:Y:S01]  /*0280*/  IMAD.WIDE R18, R3, 0x4, R24 ;  /* 0x0000000403127825 */ /* 0x000fe200078e0218 */
[----:B------:R1:W2:Y:S01]  /*0290*/  @P4 LDG.E.EL.128 R8, desc[UR6][R20.64] ;  /* 0x0000000614084981 */ /* 0x0002a2000c2e1d00 */
[----:B------:R-:W-:Y:S02]  /*02a0*/  P2R R36, PR, RZ, 0x8 ;  /* 0x00000008ff247803 */ /* 0x000fe40000000000 */
[----:B------:R-:W-:Y:S01]  /*02b0*/  IMAD R2, R23, 0x20, R2 ;  /* 0x0000002017027824 */ /* 0x000fe200078e0202 */
[----:B------:R3:W4:Y:S01]  /*02c0*/  @P3 LDG.E.EL.128 R4, desc[UR6][R18.64] ;  /* 0x0000000612043981 */ /* 0x000722000c2e1d00 */
[----:B------:R-:W-:Y:S01]  /*02d0*/  IMAD.WIDE R26, R0, 0x4, R24 ;  /* 0x00000004001a7825 */ /* 0x000fe200078e0218 */
[----:B------:R-:W-:-:S02]  /*02e0*/  CS2R R22, SRZ ;  /* 0x0000000000167805 */ /* 0x000fc4000001ff00 */
[----:B------:R-:W-:Y:S01]  /*02f0*/  P2R R37, PR, RZ, 0x10 ;  /* 0x00000010ff257803 */ /* 0x000fe20000000000 */
[----:B------:R5:W4:Y:S01]  /*0300*/  @!P0 LDG.E.EL.128 R12, desc[UR6][R16.64] ;  /* 0x00000006100c8981 */ /* 0x000b22000c2e1d00 */
[----:B------:R-:W-:Y:S01]  /*0310*/  IMAD.WIDE R24, R2, 0x4, R24 ;  /* 0x0000000402187825 */ /* 0x000fe200078e0218 */
[----:B-1----:R-:W-:Y:S02]  /*0320*/  CS2R R20, SRZ ;  /* 0x0000000000147805 */ /* 0x002fe4000001ff00 */
[----:B------:R-:W-:Y:S02]  /*0330*/  P2R R35, PR, RZ, 0x4 ;  /* 0x00000004ff237803 */ /* 0x000fe40000000000 */
[----:B---3--:R-:W-:Y:S02]  /*0340*/  CS2R R18, SRZ ;  /* 0x0000000000127805 */ /* 0x008fe4000001ff00 */
[----:B------:R1:W3:Y:S01]  /*0350*/  @P1 LDG.E.EL.128 R20, desc[UR6][R24.64] ;  /* 0x0000000618141981 */ /* 0x0002e2000c2e1d00 */
[----:B-----5:R-:W-:Y:S01]  /*0360*/  CS2R R16, SRZ ;  /* 0x0000000000107805 */ /* 0x020fe2000001ff00 */
[----:B0-----:R-:W-:-:S05]  /*0370*/  IMAD.WIDE R38, R33, 0x4, R38 ;  /* 0x0000000421267825 */ /* 0x001fca00078e0226 */
[----:B------:R0:W5:Y:S01]  /*0380*/  @P2 LDG.E.EL.128 R16, desc[UR6][R26.64] ;  /* 0x000000061a102981 */ /* 0x000162000c2e1d00 */
[----:B-1----:R-:W-:Y:S02]  /*0390*/  CS2R R24, SRZ ;  /* 0x0000000000187805 */ /* 0x002fe4000001ff00 */
[----:B0-----:R-:W-:-:S06]  /*03a0*/  CS2R R26, SRZ ;  /* 0x00000000001a7805 */ /* 0x001fcc000001ff00 */
[----:B------:R-:W5:Y:S01]  /*03b0*/  @!P0 LDG.E.EL.128 R24, desc[UR6][R38.64] ;  /* 0x0000000626188981 */ /* 0x000f62000c2e1d00 */
[C---:B----4-:R-:W-:Y:S01]  /*03c0*/  FADD R34, -R12.reuse, R4 ;  /* 0x000000040c227221 */ /* 0x050fe20000000100 */
[----:B--2---:R-:W-:Y:S01]  /*03d0*/  FADD R8, -R12, R8 ;  /* 0x000000080c087221 */ /* 0x004fe20000000100 */
[C---:B------:R-:W-:Y:S01]  /*03e0*/  FADD R9, -R13.reuse, R9 ;  /* 0x000000090d097221 */ /* 0x040fe20000000100 */
[----:B------:R-:W-:Y:S01]  /*03f0*/  FADD R10, -R14, R10 ;  /* 0x0000000a0e0a7221 */ /* 0x000fe20000000100 */
[----:B---3--:R-:W-:Y:S01]  /*0400*/  FADD R20, -R12, R20 ;  /* 0x000000140c147221 */ /* 0x008fe20000000100 */
[----:B------:R-:W-:Y:S01]  /*0410*/  FADD R21, -R13, R21 ;  /* 0x000000150d157221 */ /* 0x000fe20000000100 */
[----:B-----5:R-:W-:Y:S01]  /*0420*/  FADD R40, R24, 9.9999997473787516356e-06 ;  /* 0x3727c5ac18287421 */ /* 0x020fe20000000000 */
[----:B------:R-:W-:Y:S01]  /*0430*/  FADD R41, R25, 9.9999997473787516356e-06 ;  /* 0x3727c5ac19297421 */ /* 0x000fe20000000000 */
[----:B------:R-:W-:Y:S02]  /*0440*/  FADD R39, R26, 9.9999997473787516356e-06 ;  /* 0x3727c5ac1a277421 */ /* 0x000fe40000000000 */
[----:B------:R-:W0:Y:S08]  /*0450*/  MUFU.SQRT R4, R40 ;  /* 0x0000002800047308 */ /* 0x000e300000002000 */
[----:B------:R-:W1:Y:S08]  /*0460*/  MUFU.SQRT R38, R41 ;  /* 0x0000002900267308 */ /* 0x000e700000002000 */
[----:B------:R-:W2:Y:S01]  /*0470*/  MUFU.SQRT R26, R39 ;  /* 0x00000027001a7308 */ /* 0x000ea20000002000 */
[----:B------:R-:W-:Y:S01]  /*0480*/  FADD R16, -R12, R16 ;  /* 0x000000100c107221 */ /* 0x000fe20000000100 */
[----:B------:R-:W-:Y:S01]  /*0490*/  FADD R27, R27, 9.9999997473787516356e-06 ;  /* 0x3727c5ac1b1b7421 */ /* 0x000fe20000000000 */
[----:B0-----:R-:W-:Y:S01]  /*04a0*/  FSETP.GT.AND P3, PT, R4, 8.50705917302346158658e+37, PT ;  /* 0x7e8000000400780b */ /* 0x001fe20003f64000 */
[C---:B------:R-:W-:Y:S01]  /*04b0*/  FADD R12, -R13.reuse, R5 ;  /* 0x000000050d0c7221 */ /* 0x040fe20000000100 */
[----:B------:R-:W-:Y:S01]  /*04c0*/  FADD R17, -R13, R17 ;  /* 0x000000110d117221 */ /* 0x000fe20000000100 */
[C---:B------:R-:W-:Y:S01]  /*04d0*/  FADD R13, -R14.reuse, R6 ;  /* 0x000000060e0d7221 */ /* 0x040fe20000000100 */
[----:B------:R-:W-:Y:S01]  /*04e0*/  FADD R18, -R14, R18 ;  /* 0x000000120e127221 */ /* 0x000fe20000000100 */
[----:B-1----:R-:W-:Y:S01]  /*04f0*/  FSETP.GT.AND P4, PT, R38, 8.50705917302346158658e+37, PT ;  /* 0x7e8000002600780b */ /* 0x002fe20003f84000 */
[----:B------:R-:W-:-:S02]  /*0500*/  FADD R14, -R14, R22 ;  /* 0x000000160e0e7221 */ /* 0x000fc40000000100 */
[----:B------:R-:W0:Y:S01]  /*0510*/  MUFU.SQRT R22, R27 ;  /* 0x0000001b00167308 */ /* 0x000e220000002000 */
[----:B--2---:R-:W-:Y:S01]  /*0520*/  FSETP.GT.AND P5, PT, R26, 8.50705917302346158658e+37, PT ;  /* 0x7e8000001a00780b */ /* 0x004fe20003fa4000 */
[----:B------:R-:W-:Y:S01]  /*0530*/  IMAD.MOV.U32 R24, RZ, RZ, 0x3e800000 ;  /* 0x3e800000ff187424 */ /* 0x000fe200078e00ff */
[C---:B------:R-:W-:Y:S02]  /*0540*/  FSETP.GEU.AND P2, PT, R4.reuse, 1.175494350822287508e-38, PT ;  /* 0x008000000400780b */ /* 0x040fe40003f4e000 */
[----:B------:R-:W-:Y:S02]  /*0550*/  @P3 FMUL R4, R4, 0.25 ;  /* 0x3e80000004043820 */ /* 0x000fe40000400000 */
[----:B------:R-:W-:Y:S02]  /*0560*/  FSEL R25, R24, 1, P3 ;  /* 0x3f80000018197808 */ /* 0x000fe40001800000 */
[C---:B------:R-:W-:Y:S01]  /*0570*/  FSETP.GEU.AND P3, PT, R38.reuse, 1.175494350822287508e-38, PT ;  /* 0x008000002600780b */ /* 0x040fe20003f6e000 */
[----:B------:R-:W-:Y:S01]  /*0580*/  @P4 FMUL R38, R38, 0.25 ;  /* 0x3e80000026264820 */ /* 0x000fe20000400000 */
[----:B------:R-:W-:-:S02]  /*0590*/  FSEL R5, R24, 1, P4 ;  /* 0x3f80000018057808 */ /* 0x000fc40002000000 */
[C---:B------:R-:W-:Y:S01]  /*05a0*/  FSETP.GEU.AND P4, PT, R26.reuse, 1.175494350822287508e-38, PT ;  /* 0x008000001a00780b */ /* 0x040fe20003f8e000 */
[----:B------:R-:W-:Y:S01]  /*05b0*/  @P5 FMUL R26, R26, 0.25 ;  /* 0x3e8000001a1a5820 */ /* 0x000fe20000400000 */
[----:B------:R-:W-:Y:S02]  /*05c0*/  FSEL R6, R24, 1, P5 ;  /* 0x3f80000018067808 */ /* 0x000fe40002800000 */
[C---:B0-----:R-:W-:Y:S02]  /*05d0*/  FSETP.GT.AND P5, PT, R22.reuse, 8.50705917302346158658e+37, PT ;  /* 0x7e8000001600780b */ /* 0x041fe40003fa4000 */
[----:B------:R-:W-:Y:S01]  /*05e0*/  FSETP.GEU.AND P6, PT, R22, 1.175494350822287508e-38, PT ;  /* 0x008000001600780b */ /* 0x000fe20003fce000 */
[C---:B------:R-:W-:Y:S01]  /*05f0*/  FADD R11, -R15.reuse, R11 ;  /* 0x0000000b0f0b7221 */ /* 0x040fe20000000100 */
[C---:B------:R-:W-:Y:S01]  /*0600*/  FADD R7, -R15.reuse, R7 ;  /* 0x000000070f077221 */ /* 0x040fe20000000100 */
[----:B------:R-:W-:-:S04]  /*0610*/  FADD R19, -R15, R19 ;  /* 0x000000130f137221 */ /* 0x000fc80000000100 */
[----:B------:R-:W-:-:S04]  /*0620*/  @!P4 FMUL R26, R26, 16777216 ;  /* 0x4b8000001a1ac820 */ /* 0x000fc80000400000 */
[----:B------:R-:W-:Y:S01]  /*0630*/  @P5 FMUL R22, R22, 0.25 ;  /* 0x3e80000016165820 */ /* 0x000fe20000400000 */
[----:B------:R-:W-:-:S03]  /*0640*/  FADD R23, -R15, R23 ;  /* 0x000000170f177221 */ /* 0x000fc60000000100 */
[----:B------:R-:W-:Y:S01]  /*0650*/  @!P6 FMUL R22, R22, 16777216 ;  /* 0x4b8000001616e820 */ /* 0x000fe20000400000 */
[----:B------:R0:W-:Y:S01]  /*0660*/  MUFU.RCP R15, R26 ;  /* 0x0000001a000f7308 */ /* 0x0001e20000001000 */
[----:B------:R-:W-:Y:S01]  /*0670*/  FSEL R24, R24, 1, P5 ;  /* 0x3f80000018187808 */ /* 0x000fe20002800000 */
[----:B------:R-:W-:Y:S01]  /*0680*/  @!P2 FMUL R4, R4, 16777216 ;  /* 0x4b8000000404a820 */ /* 0x000fe20000400000 */
[----:B------:R-:W-:Y:S01]  /*0690*/  @!P3 FMUL R38, R38, 16777216 ;  /* 0x4b8000002626b820 */ /* 0x000fe20000400000 */
[----:B0-----:R-:W0:Y:S04]  /*06a0*/  LDC.64 R26, c[0x0][0x228] ;  /* 0x00008a00ff1a7b82 */ /* 0x001e280000000a00 */
[----:B------:R-:W1:Y:S01]  /*06b0*/  MUFU.RCP R22, R22 ;  /* 0x0000001600167308 */ /* 0x000e620000001000 */
[----:B------:R-:W-:Y:S01]  /*06c0*/  @!P6 FMUL R24, R24, 16777216 ;  /* 0x4b8000001818e820 */ /* 0x000fe20000400000 */
[----:B------:R-:W-:Y:S01]  /*06d0*/  @!P4 FMUL R6, R6, 16777216 ;  /* 0x4b8000000606c820 */ /* 0x000fe20000400000 */
[----:B------:R-:W-:-:S02]  /*06e0*/  ISETP.NE.AND P6, PT, R36, RZ, PT ;  /* 0x000000ff2400720c */ /* 0x000fc40003fc5270 */
[----:B------:R-:W-:Y:S02]  /*06f0*/  ISETP.NE.AND P4, PT, R37, RZ, PT ;  /* 0x000000ff2500720c */ /* 0x000fe40003f85270 */
[----:B------:R-:W2:Y:S01]  /*0700*/  LDC.64 R36, c[0x0][0x230] ;  /* 0x00008c00ff247b82 */ /* 0x000ea20000000a00 */
[----:B------:R-:W3:Y:S08]  /*0710*/  MUFU.RCP R4, R4 ;  /* 0x0000000400047308 */ /* 0x000ef00000001000 */
[----:B------:R-:W4:Y:S01]  /*0720*/  MUFU.RCP R38, R38 ;  /* 0x0000002600267308 */ /* 0x000f220000001000 */
[----:B-1----:R-:W-:Y:S01]  /*0730*/  FMUL R24, R22, R24 ;  /* 0x0000001816187220 */ /* 0x002fe20000400000 */
[----:B------:R-:W-:Y:S01]  /*0740*/  @!P2 FMUL R25, R25, 16777216 ;  /* 0x4b8000001919a820 */ /* 0x000fe20000400000 */
[----:B------:R-:W-:Y:S01]  /*0750*/  @!P3 FMUL R5, R5, 16777216 ;  /* 0x4b8000000505b820 */ /* 0x000fe20000400000 */
[----:B------:R-:W-:Y:S01]  /*0760*/  FMUL R15, R15, R6 ;  /* 0x000000060f0f7220 */ /* 0x000fe20000400000 */
[C---:B------:R-:W-:Y:S01]  /*0770*/  FMUL R22, R24.reuse, R23 ;  /* 0x0000001718167220 */ /* 0x040fe20000400000 */
[----:B------:R-:W-:Y:S01]  /*0780*/  FMUL R23, R24, R7 ;  /* 0x0000000718177220 */ /* 0x000fe20000400000 */
[----:B---3--:R-:W-:Y:S01]  /*0790*/  FMUL R25, R4, R25 ;  /* 0x0000001904197220 */ /* 0x008fe20000400000 */
[----:B------:R-:W-:Y:S01]  /*07a0*/  CS2R R6, SRZ ;  /* 0x0000000000067805 */ /* 0x000fe2000001ff00 */
[----:B0-----:R-:W-:-:S04]  /*07b0*/  IMAD.WIDE R26, R33, 0x4, R26 ;  /* 0x00000004211a7825 */ /* 0x001fc800078e021a */
[----:B----4-:R-:W-:Y:S01]  /*07c0*/  FMUL R38, R38, R5 ;  /* 0x0000000526267220 */ /* 0x010fe20000400000 */
[----:B------:R-:W-:Y:S01]  /*07d0*/  CS2R R4, SRZ ;  /* 0x0000000000047805 */ /* 0x000fe2000001ff00 */
[C---:B------:R-:W-:Y:S01]  /*07e0*/  FMUL R19, R24.reuse, R19 ;  /* 0x0000001318137220 */ /* 0x040fe20000400000 */
[----:B------:R-:W-:Y:S01]  /*07f0*/  FMUL R11, R24, R11 ;  /* 0x0000000b180b7220 */ /* 0x000fe20000400000 */
[C---:B------:R-:W-:Y:S01]  /*0800*/  FMUL R24, R15.reuse, R14 ;  /* 0x0000000e0f187220 */ /* 0x040fe20000400000 */
[C---:B------:R-:W-:Y:S01]  /*0810*/  FMUL R18, R15.reuse, R18 ;  /* 0x000000120f127220 */ /* 0x040fe20000400000 */
[----:B------:R-:W-:Y:S01]  /*0820*/  FMUL R10, R15, R10 ;  /* 0x0000000a0f0a7220 */ /* 0x000fe20000400000 */
[----:B------:R0:W3:Y:S01]  /*0830*/  @!P0 LDG.E.EL.128 R4, desc[UR6][R26.64] ;  /* 0x000000061a048981 */ /* 0x0000e2000c2e1d00 */
[----:B--2---:R-:W-:-:S04]  /*0840*/  IMAD.WIDE R36, R33, 0x4, R36 ;  /* 0x0000000421247825 */ /* 0x004fc800078e0224 */
[----:B0-----:R-:W-:Y:S01]  /*0850*/  FMUL R26, R15, R13 ;  /* 0x0000000d0f1a7220 */ /* 0x001fe20000400000 */
[----:B------:R-:W-:Y:S01]  /*0860*/  FMUL R27, R38, R12 ;  /* 0x0000000c261b7220 */ /* 0x000fe20000400000 */
[----:B------:R-:W-:Y:S02]  /*0870*/  CS2R R12, SRZ ;  /* 0x00000000000c7805 */ /* 0x000fe4000001ff00 */
[----:B------:R-:W-:-:S06]  /*0880*/  CS2R R14, SRZ ;  /* 0x00000000000e7805 */ /* 0x000fcc000001ff00 */
[----:B------:R-:W3:Y:S01]  /*0890*/  @!P0 LDG.E.EL.128 R12, desc[UR6][R36.64] ;  /* 0x00000006240c8981 */ /* 0x000ee2000c2e1d00 */
[----:B------:R-:W0:Y:S01]  /*08a0*/  S2R R33, SR_TID.X ;  /* 0x0000000000217919 */ /* 0x000e220000002100 */
[----:B------:R-:W1:Y:S01]  /*08b0*/  S2UR UR5, SR_CgaCtaId ;  /* 0x00000000000579c3 */ /* 0x000e620000008800 */
[C---:B------:R-:W-:Y:S01]  /*08c0*/  FMUL R21, R38.reuse, R21 ;  /* 0x0000001526157220 */ /* 0x040fe20000400000 */
[C---:B------:R-:W-:Y:S01]  /*08d0*/  FMUL R17, R38.reuse, R17 ;  /* 0x0000001126117220 */ /* 0x040fe20000400000 */
[----:B------:R-:W-:Y:S01]  /*08e0*/  FMUL R9, R38, R9 ;  /* 0x0000000926097220 */ /* 0x000fe20000400000 */
[C---:B------:R-:W-:Y:S01]  /*08f0*/  FMUL R38, R25.reuse, R16 ;  /* 0x0000001019267220 */ /* 0x040fe20000400000 */
[----:B------:R-:W-:Y:S01]  /*0900*/  FMUL R8, R25, R8 ;  /* 0x0000000819087220 */ /* 0x000fe20000400000 */
[----:B------:R-:W-:Y:S01]  /*0910*/  ISETP.NE.AND P5, PT, R35, RZ, PT ;  /* 0x000000ff2300720c */ /* 0x000fe20003fa5270 */
[C---:B------:R-:W-:Y:S01]  /*0920*/  FMUL R16, R25.reuse, R34 ;  /* 0x0000002219107220 */ /* 0x040fe20000400000 */
[----:B------:R-:W-:Y:S01]  /*0930*/  FMUL R35, R25, R20 ;  /* 0x0000001419237220 */ /* 0x000fe20000400000 */
[----:B------:R-:W-:-:S02]  /*0940*/  UMOV UR4, 0x400 ;  /* 0x0000040000047882 */ /* 0x000fc40000000000 */
[----:B-1----:R-:W-:Y:S01]  /*0950*/  UPRMT UR4, UR5, 0x654, UR4 ;  /* 0x0000065405047896 */ /* 0x002fe20008000004 */
[----:B0-----:R-:W-:-:S04]  /*0960*/  SHF.R.U32.HI R33, RZ, 0x2, R33 ;  /* 0x00000002ff217819 */ /* 0x001fc80000011621 */
[----:B------:R-:W-:Y:S01]  /*0970*/  SGXT.U32 R34, R33, 0x6 ;  /* 0x000000062122781a */ /* 0x000fe20000000000 */
[-CC-:B---3--:R-:W-:Y:S01]  /*0980*/  FFMA R20, R8, R4.reuse, R12.reuse ;  /* 0x0000000408147223 */ /* 0x188fe2000000000c */
[-CC-:B------:R-:W-:Y:S01]  /*0990*/  FFMA R16, R16, R4.reuse, R12.reuse ;  /* 0x0000000410107223 */ /* 0x180fe2000000000c */
[-CC-:B------:R-:W-:Y:S01]  /*09a0*/  FFMA R8, R38, R4.reuse, R12.reuse ;  /* 0x0000000426087223 */ /* 0x180fe2000000000c */
[----:B------:R-:W-:Y:S01]  /*09b0*/  FFMA R4, R35, R4, R12 ;  /* 0x0000000423047223 */ /* 0x000fe2000000000c */
[-CC-:B------:R-:W-:Y:S01]  /*09c0*/  FFMA R12, R9, R5.reuse, R13.reuse ;  /* 0x00000005090c7223 */ /* 0x180fe2000000000d */
[----:B------:R-:W-:Y:S02]  /*09d0*/  IMAD.SHL.U32 R9, R30, 0x400, RZ ;  /* 0x000004001e097824 */ /* 0x000fe400078e00ff */
[-CC-:B------:R-:W-:Y:S01]  /*09e0*/  FFMA R25, R27, R5.reuse, R13.reuse ;  /* 0x000000051b197223 */ /* 0x180fe2000000000d */
[-CC-:B------:R-:W-:Y:S01]  /*09f0*/  FFMA R17, R17, R5.reuse, R13.reuse ;  /* 0x0000000511117223 */ /* 0x180fe2000000000d */
[----:B------:R-:W-:Y:S01]  /*0a00*/  FFMA R5, R21, R5, R13 ;  /* 0x0000000515057223 */ /* 0x000fe2000000000d */
[----:B------:R-:W-:Y:S01]  /*0a10*/  LOP3.LUT R9, R9, 0xc00, RZ, 0xc0, !PT ;  /* 0x00000c0009097812 */ /* 0x000fe200078ec0ff */
[-CC-:B------:R-:W-:Y:S01]  /*0a20*/  FFMA R13, R10, R6.reuse, R14.reuse ;  /* 0x000000060a0d7223 */ /* 0x180fe2000000000e */
[-CC-:B------:R-:W-:Y:S01]  /*0a30*/  FFMA R33, R26, R6.reuse, R14.reuse ;  /* 0x000000061a217223 */ /* 0x180fe2000000000e */
[-CC-:B------:R-:W-:Y:S01]  /*0a40*/  FFMA R18, R18, R6.reuse, R14.reuse ;  /* 0x0000000612127223 */ /* 0x180fe2000000000e */
[----:B------:R-:W-:Y:S01]  /*0a50*/  FFMA R19, R19, R7, R15 ;  /* 0x0000000713137223 */ /* 0x000fe2000000000f */
[----:B------:R-:W-:Y:S01]  /*0a60*/  FFMA R6, R24, R6, R14 ;  /* 0x0000000618067223 */ /* 0x000fe2000000000e */
[----:B------:R-:W-:-:S02]  /*0a70*/  LOP3.LUT R14, R9, 0x200, RZ, 0xfc, !PT ;  /* 0x00000200090e7812 */ /* 0x000fc400078efcff */
[----:B------:R-:W-:Y:S02]  /*0a80*/  FSETP.GEU.AND P2, PT, R4, RZ, PT ;  /* 0x000000ff0400720b */ /* 0x000fe40003f4e000 */
[C---:B------:R-:W-:Y:S02]  /*0a90*/  LOP3.LUT R26, R9.reuse, R34, RZ, 0xfc, !PT ;  /* 0x00000022091a7212 */ /* 0x040fe400078efcff */
[C---:B------:R-:W-:Y:S02]  /*0aa0*/  LOP3.LUT R10, R9.reuse, 0x100, RZ, 0xfc, !PT ;  /* 0x00000100090a7812 */ /* 0x040fe400078efcff */
[C---:B------:R-:W-:Y:S02]  /*0ab0*/  LEA.HI R27, R9.reuse, UR4, RZ, 0x1a ;  /* 0x00000004091b7c11 */ /* 0x040fe4000f8fd0ff */
[----:B------:R-:W-:Y:S02]  /*0ac0*/  LOP3.LUT R24, R9, 0x300, RZ, 0xfc, !PT ;  /* 0x0000030009187812 */ /* 0x000fe400078efcff */
[----:B------:R-:W-:Y:S01]  /*0ad0*/  FSETP.GEU.AND P3, PT, R19, RZ, PT ;  /* 0x000000ff1300720b */ /* 0x000fe20003f6e000 */
[-CC-:B------:R-:W-:Y:S01]  /*0ae0*/  FFMA R23, R23, R7.reuse, R15.reuse ;  /* 0x0000000717177223 */ /* 0x180fe2000000000f */
[----:B------:R-:W-:Y:S01]  /*0af0*/  LEA.HI R9, R14, UR4, RZ, 0x1a ;  /* 0x000000040e097c11 */ /* 0x000fe2000f8fd0ff */
[----:B------:R-:W-:Y:S01]  /*0b00*/  FFMA R34, R11, R7, R15 ;  /* 0x000000070b227223 */ /* 0x000fe2000000000f */
[----:B------:R-:W-:-:S02]  /*0b10*/  FSETP.GEU.AND P0, PT, R18, RZ, PT ;  /* 0x000000ff1200720b */ /* 0x000fc40003f0e000 */
[----:B------:R-:W-:Y:S02]  /*0b20*/  FSEL R4, R4, RZ, P2 ;  /* 0x000000ff04047208 */ /* 0x000fe40001000000 */
[----:B------:R-:W-:Y:S02]  /*0b30*/  FSETP.GEU.AND P2, PT, R17, RZ, PT ;  /* 0x000000ff1100720b */ /* 0x000fe40003f4e000 */
[----:B------:R-:W-:Y:S02]  /*0b40*/  FSEL R11, R19, RZ, P3 ;  /* 0x000000ff130b7208 */ /* 0x000fe40001800000 */
[----:B------:R-:W-:Y:S02]  /*0b50*/  LEA.HI R21, R10, UR4, RZ, 0x1a ;  /* 0x000000040a157c11 */ /* 0x000fe4000f8fd0ff */
[----:B------:R-:W-:Y:S01]  /*0b60*/  LEA.HI R35, R24, UR4, RZ, 0x1a ;  /* 0x0000000418237c11 */ /* 0x000fe2000f8fd0ff */
[----:B------:R-:W-:Y:S01]  /*0b70*/  IMAD R24, R26, 0x4, R9 ;  /* 0x000000041a187824 */ /* 0x000fe200078e0209 */
[----:B------:R-:W-:-:S02]  /*0b80*/  FSETP.GEU.AND P3, PT, R8, RZ, PT ;  /* 0x000000ff0800720b */ /* 0x000fc40003f6e000 */
[----:B------:R-:W-:Y:S02]  /*0b90*/  FSEL R10, R18, RZ, P0 ;  /* 0x000000ff120a7208 */ /* 0x000fe40000000000 */
[----:B------:R-:W-:Y:S02]  /*0ba0*/  FSETP.GEU.AND P0, PT, R23, RZ, PT ;  /* 0x000000ff1700720b */ /* 0x000fe40003f0e000 */
[----:B------:R-:W-:Y:S02]  /*0bb0*/  FSEL R9, R17, RZ, P2 ;  /* 0x000000ff11097208 */ /* 0x000fe40001000000 */
[----:B------:R-:W-:Y:S02]  /*0bc0*/  FSETP.GEU.AND P2, PT, R33, RZ, PT ;  /* 0x000000ff2100720b */ /* 0x000fe40003f4e000 */
[----:B------:R-:W-:Y:S02]  /*0bd0*/  FSEL R8, R8, RZ, P3 ;  /* 0x000000ff08087208 */ /* 0x000fe40001800000 */
        /* <DEDUP_REMOVED lines=8> */
[----:B------:R-:W-:Y:S01]  /*0c60*/  FSEL R13, R12, RZ, P2 ;  /* 0x000000ff0c0d7208 */ /* 0x000fe20001000000 */
[----:B------:R-:W-:Y:S01]  /*0c70*/  IMAD R27, R26, 0x4, R27 ;  /* 0x000000041a1b7824 */ /* 0x000fe200078e021b */
[----:B------:R-:W-:Y:S01]  /*0c80*/  FSETP.GEU.AND P2, PT, R34, RZ, PT ;  /* 0x000000ff2200720b */ /* 0x000fe20003f4e000 */
[----:B------:R-:W-:Y:S01]  /*0c90*/  IMAD R21, R26, 0x4, R21 ;  /* 0x000000041a157824 */ /* 0x000fe200078e0215 */
[----:B------:R-:W-:Y:S02]  /*0ca0*/  FSETP.GEU.AND P0, PT, R16, RZ, PT ;  /* 0x000000ff1000720b */ /* 0x000fe40003f0e000 */
[----:B------:R-:W-:Y:S01]  /*0cb0*/  FSEL R12, R20, RZ, P3 ;  /* 0x000000ff140c7208 */ /* 0x000fe20001800000 */
[----:B------:R-:W-:Y:S01]  /*0cc0*/  FFMA R7, R22, R7, R15 ;  /* 0x0000000716077223 */ /* 0x000fe2000000000f */
[----:B------:R-:W-:Y:S01]  /*0cd0*/  IMAD R26, R26, 0x4, R35 ;  /* 0x000000041a1a7824 */ /* 0x000fe200078e0223 */
[----:B------:R-:W-:-:S02]  /*0ce0*/  FSEL R15, R34, RZ, P2 ;  /* 0x000000ff220f7208 */ /* 0x000fc40001000000 */
[----:B------:R-:W-:Y:S01]  /*0cf0*/  FSEL R16, R16, RZ, P0 ;  /* 0x000000ff10107208 */ /* 0x000fe20000000000 */
[----:B------:R-:W-:Y:S01]  /*0d00*/  STS [R27], R12 ;  /* 0x0000000c1b007388 */ /* 0x000fe20000000800 */
[----:B------:R-:W-:-:S03]  /*0d10*/  FSETP.GEU.AND P3, PT, R5, RZ, PT ;  /* 0x000000ff0500720b */ /* 0x000fc60003f6e000 */
[----:B------:R-:W-:Y:S01]  /*0d20*/  STS [R21+0x400], R13 ;  /* 0x0004000d15007388 */ /* 0x000fe20000000800 */
[----:B------:R-:W-:-:S03]  /*0d30*/  FSETP.GEU.AND P2, PT, R6, RZ, PT ;  /* 0x000000ff0600720b */ /* 0x000fc60003f4e000 */
[----:B------:R-:W-:Y:S01]  /*0d40*/  STS [R24+0x800], R14 ;  /* 0x0008000e18007388 */ /* 0x000fe20000000800 */
[----:B------:R-:W-:-:S03]  /*0d50*/  FSETP.GEU.AND P0, PT, R7, RZ, PT ;  /* 0x000000ff0700720b */ /* 0x000fc60003f0e000 */
[----:B------:R-:W-:Y:S04]  /*0d60*/  STS [R26+0xc00], R15 ;  /* 0x000c000f1a007388 */ /* 0x000fe80000000800 */
[----:B------:R-:W-:Y:S01]  /*0d70*/  STS [R27+0x100], R16 ;  /* 0x000100101b007388 */ /* 0x000fe20000000800 */
[----:B------:R-:W-:-:S03]  /*0d80*/  FSEL R5, R5, RZ, P3 ;  /* 0x000000ff05057208 */ /* 0x000fc60001800000 */
[----:B------:R-:W-:Y:S01]  /*0d90*/  STS [R21+0x500], R17 ;  /* 0x0005001115007388 */ /* 0x000fe20000000800 */
[----:B------:R-:W-:-:S03]  /*0da0*/  FSEL R6, R6, RZ, P2 ;  /* 0x000000ff06067208 */ /* 0x000fc60001000000 */
[----:B------:R-:W-:Y:S01]  /*0db0*/  STS [R24+0x900], R18 ;  /* 0x0009001218007388 */ /* 0x000fe20000000800 */
[----:B------:R-:W-:-:S03]  /*0dc0*/  FSEL R7, R7, RZ, P0 ;  /* 0x000000ff07077208 */ /* 0x000fc60000000000 */
[----:B------:R-:W-:Y:S04]  /*0dd0*/  STS [R26+0xd00], R19 ;  /* 0x000d00131a007388 */ /* 0x000fe80000000800 */
[----:B------:R-:W-:Y:S04]  /*0de0*/  STS [R27+0x200], R8 ;  /* 0x000200081b007388 */ /* 0x000fe80000000800 */
[----:B------:R-:W-:Y:S04]  /*0df0*/  STS [R21+0x600], R9 ;  /* 0x0006000915007388 */ /* 0x000fe80000000800 */
[----:B------:R-:W-:Y:S04]  /*0e00*/  STS [R24+0xa00], R10 ;  /* 0x000a000a18007388 */ /* 0x000fe80000000800 */
[----:B------:R-:W-:Y:S04]  /*0e10*/  STS [R26+0xe00], R11 ;  /* 0x000e000b1a007388 */ /* 0x000fe80000000800 */
[----:B------:R0:W-:Y:S04]  /*0e20*/  STS [R27+0x300], R4 ;  /* 0x000300041b007388 */ /* 0x0001e80000000800 */
[----:B------:R-:W-:Y:S04]  /*0e30*/  STS [R21+0x700], R5 ;  /* 0x0007000515007388 */ /* 0x000fe80000000800 */
[----:B------:R1:W-:Y:S04]  /*0e40*/  STS [R24+0xb00], R6 ;  /* 0x000b000618007388 */ /* 0x0003e80000000800 */
[----:B------:R-:W-:Y:S01]  /*0e50*/  STS [R26+0xf00], R7 ;  /* 0x000f00071a007388 */ /* 0x000fe20000000800 */
[----:B------:R-:W-:-:S04]  /*0e60*/  SHF.R.U32.HI R20, RZ, 0x8, R31 ;  /* 0x00000008ff147819 */ /* 0x000fc8000001161f */
[----:B------:R-:W-:Y:S02]  /*0e70*/  SGXT.U32 R20, R20, 0x2 ;  /* 0x000000021414781a */ /* 0x000fe40000000000 */
[----:B------:R-:W-:Y:S02]  /*0e80*/  LOP3.LUT R33, R31, 0x3fc, RZ, 0xc0, !PT ;  /* 0x000003fc1f217812 */ /* 0x000fe400078ec0ff */
[----:B------:R-:W-:Y:S02]  /*0e90*/  LOP3.LUT R22, R20, 0x3fc, R31, 0xf8, !PT ;  /* 0x000003fc14167812 */ /* 0x000fe400078ef81f */
[----:B------:R-:W-:Y:S02]  /*0ea0*/  LEA R34, R20, UR4, 0x2 ;  /* 0x0000000414227c11 */ /* 0x000fe4000f8e10ff */
[----:B------:R-:W-:Y:S01]  /*0eb0*/  LEA R20, R22, UR4, 0x2 ;  /* 0x0000000416147c11 */ /* 0x000fe2000f8e10ff */
[----:B------:R-:W-:Y:S02]  /*0ec0*/  BAR.SYNC.DEFER_BLOCKING 0x0 ;  /* 0x0000000000007b1d */ /* 0x000fe40000010000 */
[C---:B0-----:R-:W-:Y:S01]  /*0ed0*/  IMAD R27, R33.reuse, 0x4, R34 ;  /* 0x00000004211b7824 */ /* 0x041fe200078e0222 */
[----:B-1----:R-:W-:-:S02]  /*0ee0*/  LOP3.LUT R24, R33, 0x400, RZ, 0xfc, !PT ;  /* 0x0000040021187812 */ /* 0x002fc400078efcff */
[----:B------:R-:W-:-:S03]  /*0ef0*/  SHF.R.U32.HI R25, RZ, 0x6, R30 ;  /* 0x00000006ff197819 */ /* 0x000fc6000001161e */
[----:B------:R-:W0:Y:S01]  /*0f00*/  LDC.64 R34, c[0x0][0x238] ;  /* 0x00008e00ff227b82 */ /* 0x000e220000000a00 */
[----:B------:R-:W-:-:S04]  /*0f10*/  SHF.R.U32.HI R24, RZ, 0x6, R24 ;  /* 0x00000006ff187819 */ /* 0x000fc80000011618 */
[----:B------:R-:W-:Y:S01]  /*0f20*/  LOP3.LUT R24, R24, 0x1c, RZ, 0xc0, !PT ;  /* 0x0000001c18187812 */ /* 0x000fe200078ec0ff */
[----:B------:R-:W-:Y:S04]  /*0f30*/  LDS R20, [R20] ;  /* 0x0000000014147984 */ /* 0x000fe80000000800 */
[----:B------:R-:W-:Y:S04]  /*0f40*/  LDS R21, [R27+0x4] ;  /* 0x000004001b157984 */ /* 0x000fe80000000800 */
[----:B------:R-:W-:Y:S04]  /*0f50*/  LDS R22, [R27+0x8] ;  /* 0x000008001b167984 */ /* 0x000fe80000000800 */
[----:B------:R-:W1:Y:S01]  /*0f60*/  LDS R23, [R27+0xc] ;  /* 0x00000c001b177984 */ /* 0x000e620000000800 */
[----:B------:R-:W-:Y:S01]  /*0f70*/  VIADD R24, R24, UR4 ;  /* 0x0000000418187c36 */ /* 0x000fe20008000000 */
[----:B------:R-:W-:-:S02]  /*0f80*/  LOP3.LUT R30, R31, 0xfc, RZ, 0xc0, !PT ;  /* 0x000000fc1f1e7812 */ /* 0x000fc400078ec0ff */
[----:B------:R-:W-:Y:S01]  /*0f90*/  SGXT.U32 R25, R25, 0x2 ;  /* 0x000000021919781a */ /* 0x000fe20000000000 */
[----:B------:R-:W-:Y:S01]  /*0fa0*/  IMAD R38, R33, 0x4, R24 ;  /* 0x0000000421267824 */ /* 0x000fe200078e0218 */
[----:B------:R-:W-:Y:S02]  /*0fb0*/  PRMT R29, R30, 0x6540, R29 ;  /* 0x000065401e1d7816 */ /* 0x000fe4000000001d */
[----:B------:R-:W-:Y:S02]  /*0fc0*/  LOP3.LUT R32, R25, R32, RZ, 0xfc, !PT ;  /* 0x0000002019207212 */ /* 0x000fe400078efcff */
[----:B------:R-:W-:Y:S01]  /*0fd0*/  LDS R24, [R38+0x1000] ;  /* 0x0010000026187984 */ /* 0x000fe20000000800 */
[----:B------:R-:W-:-:S03]  /*0fe0*/  ISETP.GE.AND P0, PT, R29, 0x100, PT ;  /* 0x000001001d00780c */ /* 0x000fc60003f06270 */
[----:B------:R-:W-:Y:S04]  /*0ff0*/  LDS R25, [R38+0x1004] ;  /* 0x0010040026197984 */ /* 0x000fe80000000800 */
[----:B------:R-:W-:Y:S04]  /*1000*/  LDS R26, [R38+0x1008] ;  /* 0x00100800261a7984 */ /* 0x000fe80000000800 */
[----:B------:R-:W2:Y:S01]  /*1010*/  LDS R27, [R38+0x100c] ;  /* 0x00100c00261b7984 */ /* 0x000ea20000000800 */
[C---:B------:R-:W-:Y:S01]  /*1020*/  ISETP.LT.AND P2, PT, R32.reuse, 0x80, !P0 ;  /* 0x000000802000780c */ /* 0x040fe20004741270 */
[----:B------:R-:W-:-:S04]  /*1030*/  IMAD R31, R32, 0x100, R29 ;  /* 0x00000100201f7824 */ /* 0x000fc800078e021d */
[----:B0-----:R-:W-:Y:S01]  /*1040*/  IMAD.WIDE R30, R31, 0x4, R34 ;  /* 0x000000041f1e7825 */ /* 0x001fe200078e0222 */
[----:B------:R-:W-:Y:S02]  /*1050*/  LOP3.LUT R37, R33, 0x800, RZ, 0xfc, !PT ;  /* 0x0000080021257812 */ /* 0x000fe400078efcff */
[----:B------:R-:W-:Y:S02]  /*1060*/  LOP3.LUT R36, R32, 0x4, RZ, 0xfc, !PT ;  /* 0x0000000420247812 */ /* 0x000fe400078efcff */
[----:B------:R-:W-:-:S03]  /*1070*/  SHF.R.U32.HI R37, RZ, 0x6, R37 ;  /* 0x00000006ff257819 */ /* 0x000fc60000011625 */
[----:B-1----:R0:W-:Y:S01]  /*1080*/  @P2 STG.E.128 desc[UR6][R30.64], R20 ;  /* 0x000000141e002986 */ /* 0x0021e2000c101d06 */
[C---:B------:R-:W-:Y:S02]  /*1090*/  ISETP.LT.AND P2, PT, R36.reuse, 0x80, !P0 ;  /* 0x000000802400780c */ /* 0x040fe40004741270 */
[----:B------:R-:W-:Y:S01]  /*10a0*/  LOP3.LUT R39, R37, 0x2c, RZ, 0xc0, !PT ;  /* 0x0000002c25277812 */ /* 0x000fe200078ec0ff */
[----:B------:R-:W-:Y:S01]  /*10b0*/  IMAD R37, R36, 0x100, R29 ;  /* 0x0000010024257824 */ /* 0x000fe200078e021d */
[----:B0-----:R-:W-:-:S04]  /*10c0*/  LOP3.LUT R30, R33, 0xc00, RZ, 0xfc, !PT ;  /* 0x00000c00211e7812 */ /* 0x001fc800078efcff */
[----:B------:R-:W-:-:S04]  /*10d0*/  SHF.R.U32.HI R30, RZ, 0x6, R30 ;  /* 0x00000006ff1e7819 */ /* 0x000fc8000001161e */
[----:B------:R-:W-:Y:S01]  /*10e0*/  LOP3.LUT R30, R30, 0x3c, RZ, 0xc0, !PT ;  /* 0x0000003c1e1e7812 */ /* 0x000fe200078ec0ff */
[----:B------:R-:W-:Y:S02]  /*10f0*/  VIADD R22, R39, UR4 ;  /* 0x0000000427167c36 */ /* 0x000fe40008000000 */
[----:B------:R-:W-:Y:S02]  /*1100*/  IMAD.WIDE R20, R37, 0x4, R34 ;  /* 0x0000000425147825 */ /* 0x000fe400078e0222 */
[----:B------:R-:W0:Y:S02]  /*1110*/  LDC.64 R36, c[0x0][0x240] ;  /* 0x00009000ff247b82 */ /* 0x000e240000000a00 */
[----:B------:R-:W-:Y:S02]  /*1120*/  VIADD R30, R30, UR4 ;  /* 0x000000041e1e7c36 */ /* 0x000fe40008000000 */
[C---:B------:R-:W-:Y:S02]  /*1130*/  IMAD R31, R33.reuse, 0x4, R22 ;  /* 0x00000004211f7824 */ /* 0x040fe400078e0216 */
[----:B------:R-:W-:Y:S01]  /*1140*/  IMAD R38, R33, 0x4, R30 ;  /* 0x0000000421267824 */ /* 0x000fe200078e021e */
[----:B--2---:R-:W-:Y:S04]  /*1150*/  @P2 STG.E.128 desc[UR6][R20.64], R24 ;  /* 0x0000001814002986 */ /* 0x004fe8000c101d06 */
[----:B------:R-:W-:Y:S04]  /*1160*/  LDS R20, [R31+0x2000] ;  /* 0x002000001f147984 */ /* 0x000fe80000000800 */
[----:B------:R-:W-:Y:S04]  /*1170*/  LDS R21, [R31+0x2004] ;  /* 0x002004001f157984 */ /* 0x000fe80000000800 */
[----:B------:R-:W-:Y:S04]  /*1180*/  LDS R22, [R31+0x2008] ;  /* 0x002008001f167984 */ /* 0x000fe80000000800 */
[----:B------:R1:W2:Y:S04]  /*1190*/  LDS R23, [R31+0x200c] ;  /* 0x00200c001f177984 */ /* 0x0002a80000000800 */
[----:B------:R-:W-:Y:S04]  /*11a0*/  LDS R24, [R38+0x3000] ;  /* 0x0030000026187984 */ /* 0x000fe80000000800 */
[----:B------:R-:W-:Y:S04]  /*11b0*/  LDS R25, [R38+0x3004] ;  /* 0x0030040026197984 */ /* 0x000fe80000000800 */
[----:B------:R-:W-:Y:S04]  /*11c0*/  LDS R26, [R38+0x3008] ;  /* 0x00300800261a7984 */ /* 0x000fe80000000800 */
[----:B------:R3:W4:Y:S01]  /*11d0*/  LDS R27, [R38+0x300c] ;  /* 0x00300c00261b7984 */ /* 0x0007220000000800 */
[----:B------:R-:W-:-:S02]  /*11e0*/  LOP3.LUT R30, R32, 0x8, RZ, 0xfc, !PT ;  /* 0x00000008201e7812 */ /* 0x000fc400078efcff */
[----:B------:R-:W-:Y:S02]  /*11f0*/  LOP3.LUT R32, R32, 0xc, RZ, 0xfc, !PT ;  /* 0x0000000c20207812 */ /* 0x000fe400078efcff */
[----:B------:R-:W-:Y:S02]  /*1200*/  ISETP.LT.AND P2, PT, R30, 0x80, !P0 ;  /* 0x000000801e00780c */ /* 0x000fe40004741270 */
[----:B------:R-:W-:Y:S01]  /*1210*/  ISETP.LT.AND P0, PT, R32, 0x80, !P0 ;  /* 0x000000802000780c */ /* 0x000fe20004701270 */
[--C-:B-1----:R-:W-:Y:S02]  /*1220*/  IMAD R31, R30, 0x100, R29.reuse ;  /* 0x000001001e1f7824 */ /* 0x102fe400078e021d */
[----:B------:R-:W-:Y:S02]  /*1230*/  IMAD R29, R32, 0x100, R29 ;  /* 0x00000100201d7824 */ /* 0x000fe400078e021d */
[----:B------:R-:W-:-:S04]  /*1240*/  IMAD.WIDE R30, R31, 0x4, R34 ;  /* 0x000000041f1e7825 */ /* 0x000fc800078e0222 */
[----:B------:R-:W-:-:S04]  /*1250*/  IMAD.WIDE R34, R29, 0x4, R34 ;  /* 0x000000041d227825 */ /* 0x000fc800078e0222 */
[----:B0-----:R-:W-:-:S04]  /*1260*/  IMAD.WIDE R28, R28, 0x4, R36 ;  /* 0x000000041c1c7825 */ /* 0x001fc800078e0224 */
[--C-:B------:R-:W-:Y:S01]  /*1270*/  IMAD.WIDE R32, R3, 0x4, R36.reuse ;  /* 0x0000000403207825 */ /* 0x100fe200078e0224 */
[----:B--2---:R0:W-:Y:S03]  /*1280*/  @P2 STG.E.128 desc[UR6][R30.64], R20 ;  /* 0x000000141e002986 */ /* 0x0041e6000c101d06 */
[----:B---3--:R-:W-:-:S04]  /*1290*/  IMAD.WIDE R38, R0, 0x4, R36 ;  /* 0x0000000400267825 */ /* 0x008fc800078e0224 */
[----:B------:R-:W-:Y:S01]  /*12a0*/  IMAD.WIDE R2, R2, 0x4, R36 ;  /* 0x0000000402027825 */ /* 0x000fe200078e0224 */
[----:B----4-:R0:W-:Y:S04]  /*12b0*/  @P0 STG.E.128 desc[UR6][R34.64], R24 ;  /* 0x0000001822000986 */ /* 0x0101e8000c101d06 */
[----:B------:R0:W-:Y:S04]  /*12c0*/  @P4 STG.E.128 desc[UR6][R28.64], R12 ;  /* 0x0000000c1c004986 */ /* 0x0001e8000c101d06 */
[----:B------:R0:W-:Y:S04]  /*12d0*/  @P6 STG.E.128 desc[UR6][R32.64], R16 ;  /* 0x0000001020006986 */ /* 0x0001e8000c101d06 */
[----:B------:R0:W-:Y:S02]  /*12e0*/  @P5 STG.E.128 desc[UR6][R38.64], R8 ;  /* 0x0000000826005986 */ /* 0x0001e4000c101d06 */
[----:B0-----:R-:W-:Y:S05]  /*12f0*/  @!P1 EXIT ;  /* 0x000000000000994d */ /* 0x001fea0003800000 */
[----:B------:R-:W-:Y:S01]  /*1300*/  STG.E.128 desc[UR6][R2.64], R4 ;  /* 0x0000000402007986 */ /* 0x000fe2000c101d06 */
[----:B------:R-:W-:Y:S05]  /*1310*/  EXIT ;  /* 0x000000000000794d */ /* 0x000fea0003800000 */
.L_x_0:
[----:B------:R-:W-:-:S00]  /*1320*/  BRA `(.L_x_0) ;  /* 0xfffffffc00fc7947 */ /* 0x000fc0000383ffff */
[----:B------:R-:W-:-:S00]  /*1330*/  NOP ;  /* 0x0000000000007918 */ /* 0x000fc00000000000 */
        /* <DEDUP_REMOVED lines=12> */
.L_x_1:


//--------------------- .nv.global.init           --------------------------
	.section	.nv.global.init,"aw",@progbits
.nv.global.init:
	.type		_$_str,@object
	.size		_$_str,(_$_str_$_2 - _$_str)
_$_str:
        /*0000*/ 	.byte	0x5f, 0x5f, 0x43, 0x55, 0x44, 0x41, 0x5f, 0x46, 0x54, 0x5a, 0x00
	.type		_$_str_$_2,@object
	.size		_$_str_$_2,(.L_1 - _$_str_$_2)
_$_str_$_2:
        /*000b*/ 	.byte	0x5f, 0x5f, 0x43, 0x55, 0x44, 0x41, 0x5f, 0x50, 0x52, 0x45, 0x43, 0x5f, 0x53, 0x51, 0x52, 0x54
        /*001b*/ 	.byte	0x00
.L_1:


//--------------------- .nv.shared.triton_poi_fused__native_batch_norm_legit_no_training_convolution_relu_6 --------------------------
	.section	.nv.shared.triton_poi_fused__native_batch_norm_legit_no_training_convolution_relu_6,"aw",@nobits
	.sectionflags	@""
	.align	16
	.zero		1024


//--------------------- .nv.constant0.triton_poi_fused__native_batch_norm_legit_no_training_convolution_relu_6 --------------------------
	.section	.nv.constant0.triton_poi_fused__native_batch_norm_legit_no_training_convolution_relu_6,"a",@progbits
	.sectionflags	@""
	.align	4
.nv.constant0.triton_poi_fused__native_batch_norm_legit_no_training_convolution_relu_6:
	.zero		592
